//
// Generated by NVIDIA NVVM Compiler
//
// Compiler Build ID: CL-36424714
// Cuda compilation tools, release 13.0, V13.0.88
// Based on NVVM 20.0.0
//

.version 9.0
.target sm_100
.address_size 64

	// .globl	_Z3sumPdS_S_

.visible .entry _Z3sumPdS_S_(
	.param .u64 .ptr .align 1 _Z3sumPdS_S__param_0,
	.param .u64 .ptr .align 1 _Z3sumPdS_S__param_1,
	.param .u64 .ptr .align 1 _Z3sumPdS_S__param_2
)
{
	.reg .b32 	%r<5>;
	.reg .b64 	%rd<11>;
	.reg .b64 	%fd<4>;

	ld.param.u64 	%rd1, [_Z3sumPdS_S__param_0];
	ld.param.u64 	%rd2, [_Z3sumPdS_S__param_1];
	ld.param.u64 	%rd3, [_Z3sumPdS_S__param_2];
	cvta.to.global.u64 	%rd4, %rd3;
	cvta.to.global.u64 	%rd5, %rd2;
	cvta.to.global.u64 	%rd6, %rd1;
	mov.u32 	%r1, %ntid.x;
	mov.u32 	%r2, %ctaid.x;
	mov.u32 	%r3, %tid.x;
	mad.lo.s32 	%r4, %r1, %r2, %r3;
	mul.wide.s32 	%rd7, %r4, 8;
	add.s64 	%rd8, %rd6, %rd7;
	ld.global.f64 	%fd1, [%rd8];
	add.s64 	%rd9, %rd5, %rd7;
	ld.global.f64 	%fd2, [%rd9];
	add.f64 	%fd3, %fd1, %fd2;
	add.s64 	%rd10, %rd4, %rd7;
	st.global.f64 	[%rd10], %fd3;
	ret;

}


// ===== COMPILED SASS (sm_100) =====

	.target	sm_100

	.elftype	@"ET_EXEC"


//--------------------- .note.nv.tkinfo           --------------------------
	.section	.note.nv.tkinfo,"",@"SHT_NOTE"
	.sectionflags	@"SHF_NOTE_NV_TKINFO"
	.tkinfo
        /*0018*/ 	.word	0x00000002
        /*0030*/ 	.string	""
        /*0030*/ 	.string	"ptxas"
        /*0030*/ 	.string	"Cuda compilation tools, release 13.0, V13.0.88"
        /*0030*/ 	.string	"Build cuda_13.0.r13.0/compiler.36424714_0"
        /*0030*/ 	.string	"-arch sm_100 -m 64 "



//--------------------- .note.nv.cuinfo           --------------------------
	.section	.note.nv.cuinfo,"",@"SHT_NOTE"
	.sectionflags	@"SHF_NOTE_NV_CUINFO"
        /*0018*/ 	.short	0x0002
        /*001a*/ 	.short	0x0064
        /*001c*/ 	.short	0x0082
	.zero		2


//--------------------- .nv.info                  --------------------------
	.section	.nv.info,"",@"SHT_CUDA_INFO"
	.align	4


	//----- nvinfo : EIATTR_REGCOUNT
	.align		4
        /*0000*/ 	.byte	0x04, 0x2f
        /*0002*/ 	.short	(.L_1 - .L_0)
	.align		4
.L_0:
        /*0004*/ 	.word	index@(_Z3sumPdS_S_)
        /*0008*/ 	.word	0x0000000e


	//----- nvinfo : EIATTR_FRAME_SIZE
	.align		4
.L_1:
        /*000c*/ 	.byte	0x04, 0x11
        /*000e*/ 	.short	(.L_3 - .L_2)
	.align		4
.L_2:
        /*0010*/ 	.word	index@(_Z3sumPdS_S_)
        /*0014*/ 	.word	0x00000000


	//----- nvinfo : EIATTR_MIN_STACK_SIZE
	.align		4
.L_3:
        /*0018*/ 	.byte	0x04, 0x12
        /*001a*/ 	.short	(.L_5 - .L_4)
	.align		4
.L_4:
        /*001c*/ 	.word	index@(_Z3sumPdS_S_)
        /*0020*/ 	.word	0x00000000
.L_5:


//--------------------- .nv.compat                --------------------------
	.section	.nv.compat,"",@"SHT_CUDA_COMPAT_INFO"
	.align	4
        /*0000*/ 	.byte	0x02, 0x09, 0x00, 0x00, 0x02, 0x02, 0x01, 0x00, 0x02, 0x05, 0x05, 0x00, 0x03, 0x07, 0x01, 0x01
        /*0010*/ 	.byte	0x02, 0x03, 0x00, 0x00, 0x02, 0x06, 0x01, 0x00, 0x04, 0x0b, 0x08, 0x00, 0x01, 0x00, 0x00, 0x00
        /*0020*/ 	.byte	0x00, 0x00, 0x00, 0x00


//--------------------- .nv.info._Z3sumPdS_S_     --------------------------
	.section	.nv.info._Z3sumPdS_S_,"",@"SHT_CUDA_INFO"
	.sectionflags	@""
	.align	4


	//----- nvinfo : EIATTR_CUDA_API_VERSION
	.align		4
        /*0000*/ 	.byte	0x04, 0x37
        /*0002*/ 	.short	(.L_7 - .L_6)
.L_6:
        /*0004*/ 	.word	0x00000082


	//----- nvinfo : EIATTR_KPARAM_INFO
	.align		4
.L_7:
        /*0008*/ 	.byte	0x04, 0x17
        /*000a*/ 	.short	(.L_9 - .L_8)
.L_8:
        /*000c*/ 	.word	0x00000000
        /*0010*/ 	.short	0x0002
        /*0012*/ 	.short	0x0010
        /*0014*/ 	.byte	0x00, 0xf5, 0x21, 0x00


	//----- nvinfo : EIATTR_KPARAM_INFO
	.align		4
.L_9:
        /*0018*/ 	.byte	0x04, 0x17
        /*001a*/ 	.short	(.L_11 - .L_10)
.L_10:
        /*001c*/ 	.word	0x00000000
        /*0020*/ 	.short	0x0001
        /*0022*/ 	.short	0x0008
        /*0024*/ 	.byte	0x00, 0xf5, 0x21, 0x00


	//----- nvinfo : EIATTR_KPARAM_INFO
	.align		4
.L_11:
        /*0028*/ 	.byte	0x04, 0x17
        /*002a*/ 	.short	(.L_13 - .L_12)
.L_12:
        /*002c*/ 	.word	0x00000000
        /*0030*/ 	.short	0x0000
        /*0032*/ 	.short	0x0000
        /*0034*/ 	.byte	0x00, 0xf5, 0x21, 0x00


	//----- nvinfo : EIATTR_SPARSE_MMA_MASK
	.align		4
.L_13:
        /*0038*/ 	.byte	0x03, 0x50
        /*003a*/ 	.short	0x0000


	//----- nvinfo : EIATTR_MAXREG_COUNT
	.align		4
        /*003c*/ 	.byte	0x03, 0x1b
        /*003e*/ 	.short	0x00ff


	//----- nvinfo : EIATTR_MERCURY_ISA_VERSION
	.align		4
        /*0040*/ 	.byte	0x03, 0x5f
        /*0042*/ 	.short	0x0101


	//----- nvinfo : EIATTR_VRC_CTA_INIT_COUNT
	.align		4
        /*0044*/ 	.byte	0x02, 0x4a
	.zero		1
	.zero		1


	//----- nvinfo : EIATTR_EXIT_INSTR_OFFSETS
	.align		4
        /*0048*/ 	.byte	0x04, 0x1c
        /*004a*/ 	.short	(.L_15 - .L_14)


	//   ....[0]....
.L_14:
        /*004c*/ 	.word	0x00000100


	//----- nvinfo : EIATTR_CBANK_PARAM_SIZE
	.align		4
.L_15:
        /*0050*/ 	.byte	0x03, 0x19
        /*0052*/ 	.short	0x0018


	//----- nvinfo : EIATTR_PARAM_CBANK
	.align		4
        /*0054*/ 	.byte	0x04, 0x0a
        /*0056*/ 	.short	(.L_17 - .L_16)
	.align		4
.L_16:
        /*0058*/ 	.word	index@(.nv.constant0._Z3sumPdS_S_)
        /*005c*/ 	.short	0x0380
        /*005e*/ 	.short	0x0018


	//----- nvinfo : EIATTR_SW_WAR
	.align		4
.L_17:
        /*0060*/ 	.byte	0x04, 0x36
        /*0062*/ 	.short	(.L_19 - .L_18)
.L_18:
        /*0064*/ 	.word	0x00000008
.L_19:


//--------------------- .nv.callgraph             --------------------------
	.section	.nv.callgraph,"",@"SHT_CUDA_CALLGRAPH"
	.align	4
	.sectionentsize	8
	.align		4
        /*0000*/ 	.word	0x00000000
	.align		4
        /*0004*/ 	.word	0xffffffff
	.align		4
        /*0008*/ 	.word	0x00000000
	.align		4
        /*000c*/ 	.word	0xfffffffe
	.align		4
        /*0010*/ 	.word	0x00000000
	.align		4
        /*0014*/ 	.word	0xfffffffd
	.align		4
        /*0018*/ 	.word	0x00000000
	.align		4
        /*001c*/ 	.word	0xfffffffc


//--------------------- .text._Z3sumPdS_S_        --------------------------
	.section	.text._Z3sumPdS_S_,"ax",@progbits
	.align	128
        .global         _Z3sumPdS_S_
        .type           _Z3sumPdS_S_,@function
        .size           _Z3sumPdS_S_,(.L_x_1 - _Z3sumPdS_S_)
        .other          _Z3sumPdS_S_,@"STO_CUDA_ENTRY STV_DEFAULT"
_Z3sumPdS_S_:
.text._Z3sumPdS_S_:
[----:B------:R-:W-:Y:S01]  /*0000*/  LDC R1, c[0x0][0x37c] ;  /* 0x0000df00ff017b82 */ /* 0x000fe20000000800 */
[----:B------:R-:W0:Y:S07]  /*0010*/  S2R R11, SR_CTAID.X ;  /* 0x00000000000b7919 */ /* 0x000e2e0000002500 */
[----:B------:R-:W1:Y:S01]  /*0020*/  LDC.64 R2, c[0x0][0x380] ;  /* 0x0000e000ff027b82 */ /* 0x000e620000000a00 */
[----:B------:R-:W0:Y:S01]  /*0030*/  LDCU UR6, c[0x0][0x360] ;  /* 0x00006c00ff0677ac */ /* 0x000e220008000800 */
[----:B------:R-:W0:Y:S01]  /*0040*/  S2R R0, SR_TID.X ;  /* 0x0000000000007919 */ /* 0x000e220000002100 */
[----:B------:R-:W2:Y:S05]  /*0050*/  LDCU.64 UR4, c[0x0][0x358] ;  /* 0x00006b00ff0477ac */ /* 0x000eaa0008000a00 */
[----:B------:R-:W3:Y:S08]  /*0060*/  LDC.64 R4, c[0x0][0x388] ;  /* 0x0000e200ff047b82 */ /* 0x000ef00000000a00 */
[----:B------:R-:W4:Y:S01]  /*0070*/  LDC.64 R8, c[0x0][0x390] ;  /* 0x0000e400ff087b82 */ /* 0x000f220000000a00 */
[----:B0-----:R-:W-:-:S04]  /*0080*/  IMAD R11, R11, UR6, R0 ;  /* 0x000000060b0b7c24 */ /* 0x001fc8000f8e0200 */
[----:B-1----:R-:W-:-:S04]  /*0090*/  IMAD.WIDE R2, R11, 0x8, R2 ;  /* 0x000000080b027825 */ /* 0x002fc800078e0202 */
[C---:B---3--:R-:W-:Y:S02]  /*00a0*/  IMAD.WIDE R4, R11.reuse, 0x8, R4 ;  /* 0x000000080b047825 */ /* 0x048fe400078e0204 */
[----:B--2---:R-:W2:Y:S04]  /*00b0*/  LDG.E.64 R2, desc[UR4][R2.64] ;  /* 0x0000000402027981 */ /* 0x004ea8000c1e1b00 */
[----:B------:R-:W2:Y:S01]  /*00c0*/  LDG.E.64 R4, desc[UR4][R4.64] ;  /* 0x0000000404047981 */ /* 0x000ea2000c1e1b00 */
[----:B----4-:R-:W-:Y:S01]  /*00d0*/  IMAD.WIDE R8, R11, 0x8, R8 ;  /* 0x000000080b087825 */ /* 0x010fe200078e0208 */
[----:B--2---:R-:W-:-:S07]  /*00e0*/  DADD R6, R2, R4 ;  /* 0x0000000002067229 */ /* 0x004fce0000000004 */
[----:B------:R-:W-:Y:S01]  /*00f0*/  STG.E.64 desc[UR4][R8.64], R6 ;  /* 0x0000000608007986 */ /* 0x000fe2000c101b04 */
[----:B------:R-:W-:Y:S05]  /*0100*/  EXIT ;  /* 0x000000000000794d */ /* 0x000fea0003800000 */
.L_x_0:
[----:B------:R-:W-:-:S00]  /*0110*/  BRA `(.L_x_0) ;  /* 0xfffffffc00fc7947 */ /* 0x000fc0000383ffff */
[----:B------:R-:W-:-:S00]  /*0120*/  NOP ;  /* 0x0000000000007918 */ /* 0x000fc00000000000 */
        /* <DEDUP_REMOVED lines=13> */
.L_x_1:


//--------------------- .nv.shared.reserved.0     --------------------------
	.section	.nv.shared.reserved.0,"aw",@nobits
	.weak		__nv_reservedSMEM_offset_0_alias
	.size		__nv_reservedSMEM_offset_0_alias, 0, 64
	.other		__nv_reservedSMEM_offset_0_alias,@"STO_CUDA_RESERVED_SHARED STV_DEFAULT"
__nv_reservedSMEM_offset_0_alias:
	.zero		0
	.zero		64


//--------------------- .nv.constant0._Z3sumPdS_S_ --------------------------
	.section	.nv.constant0._Z3sumPdS_S_,"a",@progbits
	.sectionflags	@""
	.align	4
.nv.constant0._Z3sumPdS_S_:
	.zero		920


//--------------------- SYMBOLS --------------------------

	.type		.nv.reservedSmem.offset0,@object
	.size		.nv.reservedSmem.offset0,0x4
